//
// Generated by NVIDIA NVVM Compiler
//
// Compiler Build ID: CL-36424714
// Cuda compilation tools, release 13.0, V13.0.88
// Based on NVVM 20.0.0
//

.version 9.0
.target sm_100
.address_size 64

	// .globl	_Z10blurKernelPhS_ii

.visible .entry _Z10blurKernelPhS_ii(
	.param .u64 .ptr .align 1 _Z10blurKernelPhS_ii_param_0,
	.param .u64 .ptr .align 1 _Z10blurKernelPhS_ii_param_1,
	.param .u32 _Z10blurKernelPhS_ii_param_2,
	.param .u32 _Z10blurKernelPhS_ii_param_3
)
{
	.reg .pred 	%p<35>;
	.reg .b16 	%rs<4>;
	.reg .b32 	%r<89>;
	.reg .b64 	%rd<23>;

	ld.param.u64 	%rd7, [_Z10blurKernelPhS_ii_param_0];
	ld.param.u64 	%rd6, [_Z10blurKernelPhS_ii_param_1];
	ld.param.u32 	%r41, [_Z10blurKernelPhS_ii_param_2];
	ld.param.u32 	%r43, [_Z10blurKernelPhS_ii_param_3];
	cvta.to.global.u64 	%rd1, %rd7;
	mov.u32 	%r44, %ctaid.y;
	mov.u32 	%r45, %ntid.y;
	mul.lo.s32 	%r46, %r44, %r45;
	mov.u32 	%r47, %tid.y;
	mul.lo.s32 	%r48, %r46, %r47;
	mov.u32 	%r49, %ctaid.x;
	mov.u32 	%r50, %ntid.x;
	mov.u32 	%r51, %tid.x;
	mad.lo.s32 	%r2, %r49, %r50, %r51;
	setp.ge.s32 	%p4, %r2, %r41;
	setp.ge.s32 	%p5, %r48, %r43;
	or.pred  	%p6, %p4, %p5;
	@%p6 bra 	$L__BB0_20;
	add.s32 	%r53, %r48, -1;
	mul.lo.s32 	%r3, %r53, %r41;
	cvt.s64.s32 	%rd8, %r3;
	cvt.s64.s32 	%rd2, %r2;
	add.s64 	%rd9, %rd2, %rd8;
	add.s64 	%rd3, %rd1, %rd9;
	mov.b32 	%r73, 0;
	min.s32 	%r54, %r48, %r2;
	setp.lt.s32 	%p7, %r54, 1;
	mov.u32 	%r74, %r73;
	@%p7 bra 	$L__BB0_3;
	ld.global.u8 	%r73, [%rd3+-1];
	mov.b32 	%r74, 1;
$L__BB0_3:
	setp.lt.s32 	%p8, %r48, 1;
	setp.lt.s32 	%p9, %r2, 0;
	or.pred  	%p10, %p8, %p9;
	@%p10 bra 	$L__BB0_5;
	add.s32 	%r56, %r2, %r3;
	cvt.s64.s32 	%rd10, %r56;
	add.s64 	%rd11, %rd1, %rd10;
	ld.global.u8 	%r57, [%rd11];
	add.s32 	%r73, %r73, %r57;
	add.s32 	%r74, %r74, 1;
$L__BB0_5:
	setp.lt.s32 	%p11, %r48, 1;
	add.s32 	%r58, %r2, 1;
	setp.gt.s32 	%p12, %r2, -2;
	setp.lt.s32 	%p13, %r58, %r41;
	and.pred  	%p1, %p12, %p13;
	not.pred 	%p15, %p1;
	or.pred  	%p16, %p11, %p15;
	@%p16 bra 	$L__BB0_7;
	ld.global.u8 	%r59, [%rd3+1];
	add.s32 	%r73, %r73, %r59;
	add.s32 	%r74, %r74, 1;
$L__BB0_7:
	setp.gt.s32 	%p17, %r2, 0;
	setp.lt.s32 	%p18, %r48, 0;
	mul.lo.s32 	%r15, %r48, %r41;
	setp.le.s32 	%p19, %r2, %r41;
	and.pred  	%p2, %p17, %p19;
	not.pred 	%p20, %p2;
	cvt.s64.s32 	%rd12, %r15;
	add.s64 	%rd13, %rd2, %rd12;
	add.s64 	%rd4, %rd1, %rd13;
	or.pred  	%p21, %p18, %p20;
	@%p21 bra 	$L__BB0_9;
	ld.global.u8 	%r60, [%rd4+-1];
	add.s32 	%r73, %r73, %r60;
	add.s32 	%r74, %r74, 1;
$L__BB0_9:
	or.b32  	%r61, %r48, %r2;
	setp.lt.s32 	%p22, %r61, 0;
	@%p22 bra 	$L__BB0_11;
	add.s32 	%r62, %r2, %r15;
	cvt.s64.s32 	%rd14, %r62;
	add.s64 	%rd15, %rd1, %rd14;
	ld.global.u8 	%r63, [%rd15];
	add.s32 	%r73, %r73, %r63;
	add.s32 	%r74, %r74, 1;
$L__BB0_11:
	setp.lt.s32 	%p23, %r48, 0;
	or.pred  	%p25, %p23, %p15;
	@%p25 bra 	$L__BB0_13;
	ld.global.u8 	%r64, [%rd4+1];
	add.s32 	%r73, %r73, %r64;
	add.s32 	%r74, %r74, 1;
$L__BB0_13:
	add.s32 	%r65, %r48, 1;
	setp.gt.s32 	%p26, %r48, -2;
	setp.lt.s32 	%p27, %r65, %r43;
	and.pred  	%p3, %p26, %p27;
	add.s32 	%r28, %r15, %r41;
	and.pred  	%p28, %p3, %p2;
	cvt.s64.s32 	%rd16, %r28;
	add.s64 	%rd17, %rd2, %rd16;
	add.s64 	%rd5, %rd1, %rd17;
	not.pred 	%p29, %p28;
	@%p29 bra 	$L__BB0_15;
	ld.global.u8 	%r66, [%rd5+-1];
	add.s32 	%r73, %r73, %r66;
	add.s32 	%r74, %r74, 1;
$L__BB0_15:
	setp.lt.s32 	%p30, %r2, 0;
	not.pred 	%p31, %p3;
	or.pred  	%p32, %p31, %p30;
	@%p32 bra 	$L__BB0_17;
	add.s32 	%r67, %r2, %r28;
	cvt.s64.s32 	%rd18, %r67;
	add.s64 	%rd19, %rd1, %rd18;
	ld.global.u8 	%r68, [%rd19];
	add.s32 	%r73, %r73, %r68;
	add.s32 	%r74, %r74, 1;
$L__BB0_17:
	and.pred  	%p33, %p3, %p1;
	not.pred 	%p34, %p33;
	@%p34 bra 	$L__BB0_19;
	ld.global.u8 	%r69, [%rd5+1];
	add.s32 	%r73, %r73, %r69;
	add.s32 	%r74, %r74, 1;
$L__BB0_19:
	cvt.u16.u32 	%rs1, %r73;
	cvt.u16.u32 	%rs2, %r74;
	div.u16 	%rs3, %rs1, %rs2;
	add.s32 	%r70, %r15, %r2;
	cvt.s64.s32 	%rd20, %r70;
	cvta.to.global.u64 	%rd21, %rd6;
	add.s64 	%rd22, %rd21, %rd20;
	st.global.u8 	[%rd22], %rs3;
$L__BB0_20:
	ret;

}


// ===== COMPILED SASS (sm_100) =====

	.target	sm_100

	.elftype	@"ET_EXEC"


//--------------------- .note.nv.tkinfo           --------------------------
	.section	.note.nv.tkinfo,"",@"SHT_NOTE"
	.sectionflags	@"SHF_NOTE_NV_TKINFO"
	.tkinfo
        /*0018*/ 	.word	0x00000002
        /*0030*/ 	.string	""
        /*0030*/ 	.string	"ptxas"
        /*0030*/ 	.string	"Cuda compilation tools, release 13.0, V13.0.88"
        /*0030*/ 	.string	"Build cuda_13.0.r13.0/compiler.36424714_0"
        /*0030*/ 	.string	"-arch sm_100 -m 64 "



//--------------------- .note.nv.cuinfo           --------------------------
	.section	.note.nv.cuinfo,"",@"SHT_NOTE"
	.sectionflags	@"SHF_NOTE_NV_CUINFO"
        /*0018*/ 	.short	0x0002
        /*001a*/ 	.short	0x0064
        /*001c*/ 	.short	0x0082
	.zero		2


//--------------------- .nv.info                  --------------------------
	.section	.nv.info,"",@"SHT_CUDA_INFO"
	.align	4


	//----- nvinfo : EIATTR_REGCOUNT
	.align		4
        /*0000*/ 	.byte	0x04, 0x2f
        /*0002*/ 	.short	(.L_1 - .L_0)
	.align		4
.L_0:
        /*0004*/ 	.word	index@(_Z10blurKernelPhS_ii)
        /*0008*/ 	.word	0x00000018


	//----- nvinfo : EIATTR_FRAME_SIZE
	.align		4
.L_1:
        /*000c*/ 	.byte	0x04, 0x11
        /*000e*/ 	.short	(.L_3 - .L_2)
	.align		4
.L_2:
        /*0010*/ 	.word	index@($__internal_0_$__cuda_sm20_div_u16)
        /*0014*/ 	.word	0x00000000


	//----- nvinfo : EIATTR_FRAME_SIZE
	.align		4
.L_3:
        /*0018*/ 	.byte	0x04, 0x11
        /*001a*/ 	.short	(.L_5 - .L_4)
	.align		4
.L_4:
        /*001c*/ 	.word	index@(_Z10blurKernelPhS_ii)
        /*0020*/ 	.word	0x00000000


	//----- nvinfo : EIATTR_MIN_STACK_SIZE
	.align		4
.L_5:
        /*0024*/ 	.byte	0x04, 0x12
        /*0026*/ 	.short	(.L_7 - .L_6)
	.align		4
.L_6:
        /*0028*/ 	.word	index@(_Z10blurKernelPhS_ii)
        /*002c*/ 	.word	0x00000000
.L_7:


//--------------------- .nv.compat                --------------------------
	.section	.nv.compat,"",@"SHT_CUDA_COMPAT_INFO"
	.align	4
        /*0000*/ 	.byte	0x02, 0x09, 0x00, 0x00, 0x02, 0x02, 0x01, 0x00, 0x02, 0x05, 0x05, 0x00, 0x03, 0x07, 0x01, 0x01
        /*0010*/ 	.byte	0x02, 0x03, 0x00, 0x00, 0x02, 0x06, 0x01, 0x00, 0x04, 0x0b, 0x08, 0x00, 0x01, 0x00, 0x00, 0x00
        /*0020*/ 	.byte	0x00, 0x00, 0x00, 0x00


//--------------------- .nv.info._Z10blurKernelPhS_ii --------------------------
	.section	.nv.info._Z10blurKernelPhS_ii,"",@"SHT_CUDA_INFO"
	.sectionflags	@""
	.align	4


	//----- nvinfo : EIATTR_CUDA_API_VERSION
	.align		4
        /*0000*/ 	.byte	0x04, 0x37
        /*0002*/ 	.short	(.L_9 - .L_8)
.L_8:
        /*0004*/ 	.word	0x00000082


	//----- nvinfo : EIATTR_KPARAM_INFO
	.align		4
.L_9:
        /*0008*/ 	.byte	0x04, 0x17
        /*000a*/ 	.short	(.L_11 - .L_10)
.L_10:
        /*000c*/ 	.word	0x00000000
        /*0010*/ 	.short	0x0003
        /*0012*/ 	.short	0x0014
        /*0014*/ 	.byte	0x00, 0xf0, 0x11, 0x00


	//----- nvinfo : EIATTR_KPARAM_INFO
	.align		4
.L_11:
        /*0018*/ 	.byte	0x04, 0x17
        /*001a*/ 	.short	(.L_13 - .L_12)
.L_12:
        /*001c*/ 	.word	0x00000000
        /*0020*/ 	.short	0x0002
        /*0022*/ 	.short	0x0010
        /*0024*/ 	.byte	0x00, 0xf0, 0x11, 0x00


	//----- nvinfo : EIATTR_KPARAM_INFO
	.align		4
.L_13:
        /*0028*/ 	.byte	0x04, 0x17
        /*002a*/ 	.short	(.L_15 - .L_14)
.L_14:
        /*002c*/ 	.word	0x00000000
        /*0030*/ 	.short	0x0001
        /*0032*/ 	.short	0x0008
        /*0034*/ 	.byte	0x00, 0xf5, 0x21, 0x00


	//----- nvinfo : EIATTR_KPARAM_INFO
	.align		4
.L_15:
        /*0038*/ 	.byte	0x04, 0x17
        /*003a*/ 	.short	(.L_17 - .L_16)
.L_16:
        /*003c*/ 	.word	0x00000000
        /*0040*/ 	.short	0x0000
        /*0042*/ 	.short	0x0000
        /*0044*/ 	.byte	0x00, 0xf5, 0x21, 0x00


	//----- nvinfo : EIATTR_SPARSE_MMA_MASK
	.align		4
.L_17:
        /*0048*/ 	.byte	0x03, 0x50
        /*004a*/ 	.short	0x0000


	//----- nvinfo : EIATTR_MAXREG_COUNT
	.align		4
        /*004c*/ 	.byte	0x03, 0x1b
        /*004e*/ 	.short	0x00ff


	//----- nvinfo : EIATTR_MERCURY_ISA_VERSION
	.align		4
        /*0050*/ 	.byte	0x03, 0x5f
        /*0052*/ 	.short	0x0101


	//----- nvinfo : EIATTR_VRC_CTA_INIT_COUNT
	.align		4
        /*0054*/ 	.byte	0x02, 0x4a
	.zero		1
	.zero		1


	//----- nvinfo : EIATTR_EXIT_INSTR_OFFSETS
	.align		4
        /*0058*/ 	.byte	0x04, 0x1c
        /*005a*/ 	.short	(.L_19 - .L_18)


	//   ....[0]....
.L_18:
        /*005c*/ 	.word	0x000000d0


	//   ....[1]....
        /*0060*/ 	.word	0x00000600


	//----- nvinfo : EIATTR_CRS_STACK_SIZE
	.align		4
.L_19:
        /*0064*/ 	.byte	0x04, 0x1e
        /*0066*/ 	.short	(.L_21 - .L_20)
.L_20:
        /*0068*/ 	.word	0x00000000


	//----- nvinfo : EIATTR_CBANK_PARAM_SIZE
	.align		4
.L_21:
        /*006c*/ 	.byte	0x03, 0x19
        /*006e*/ 	.short	0x0018


	//----- nvinfo : EIATTR_PARAM_CBANK
	.align		4
        /*0070*/ 	.byte	0x04, 0x0a
        /*0072*/ 	.short	(.L_23 - .L_22)
	.align		4
.L_22:
        /*0074*/ 	.word	index@(.nv.constant0._Z10blurKernelPhS_ii)
        /*0078*/ 	.short	0x0380
        /*007a*/ 	.short	0x0018


	//----- nvinfo : EIATTR_SW_WAR
	.align		4
.L_23:
        /*007c*/ 	.byte	0x04, 0x36
        /*007e*/ 	.short	(.L_25 - .L_24)
.L_24:
        /*0080*/ 	.word	0x00000008
.L_25:


//--------------------- .nv.callgraph             --------------------------
	.section	.nv.callgraph,"",@"SHT_CUDA_CALLGRAPH"
	.align	4
	.sectionentsize	8
	.align		4
        /*0000*/ 	.word	0x00000000
	.align		4
        /*0004*/ 	.word	0xffffffff
	.align		4
        /*0008*/ 	.word	0x00000000
	.align		4
        /*000c*/ 	.word	0xfffffffe
	.align		4
        /*0010*/ 	.word	0x00000000
	.align		4
        /*0014*/ 	.word	0xfffffffd
	.align		4
        /*0018*/ 	.word	0x00000000
	.align		4
        /*001c*/ 	.word	0xfffffffc


//--------------------- .text._Z10blurKernelPhS_ii --------------------------
	.section	.text._Z10blurKernelPhS_ii,"ax",@progbits
	.align	128
        .global         _Z10blurKernelPhS_ii
        .type           _Z10blurKernelPhS_ii,@function
        .size           _Z10blurKernelPhS_ii,(.L_x_1 - _Z10blurKernelPhS_ii)
        .other          _Z10blurKernelPhS_ii,@"STO_CUDA_ENTRY STV_DEFAULT"
_Z10blurKernelPhS_ii:
.text._Z10blurKernelPhS_ii:
[----:B------:R-:W-:Y:S01]  /*0000*/  LDC R1, c[0x0][0x37c] ;  /* 0x0000df00ff017b82 */ /* 0x000fe20000000800 */
[----:B------:R-:W0:Y:S07]  /*0010*/  S2R R13, SR_TID.Y ;  /* 0x00000000000d7919 */ /* 0x000e2e0000002200 */
[----:B------:R-:W1:Y:S01]  /*0020*/  S2UR UR4, SR_CTAID.Y ;  /* 0x00000000000479c3 */ /* 0x000e620000002600 */
[----:B------:R-:W1:Y:S01]  /*0030*/  LDCU UR5, c[0x0][0x364] ;  /* 0x00006c80ff0577ac */ /* 0x000e620008000800 */
[----:B------:R-:W2:Y:S01]  /*0040*/  S2R R3, SR_TID.X ;  /* 0x0000000000037919 */ /* 0x000ea20000002100 */
[----:B------:R-:W3:Y:S05]  /*0050*/  LDCU.64 UR8, c[0x0][0x390] ;  /* 0x00007200ff0877ac */ /* 0x000eea0008000a00 */
[----:B------:R-:W2:Y:S08]  /*0060*/  S2UR UR6, SR_CTAID.X ;  /* 0x00000000000679c3 */ /* 0x000eb00000002500 */
[----:B------:R-:W2:Y:S01]  /*0070*/  LDC R0, c[0x0][0x360] ;  /* 0x0000d800ff007b82 */ /* 0x000ea20000000800 */
[----:B-1----:R-:W-:-:S06]  /*0080*/  UIMAD UR4, UR4, UR5, URZ ;  /* 0x00000005040472a4 */ /* 0x002fcc000f8e02ff */
[----:B0-----:R-:W-:-:S05]  /*0090*/  IMAD R13, R13, UR4, RZ ;  /* 0x000000040d0d7c24 */ /* 0x001fca000f8e02ff */
[----:B---3--:R-:W-:Y:S01]  /*00a0*/  ISETP.GE.AND P0, PT, R13, UR9, PT ;  /* 0x000000090d007c0c */ /* 0x008fe2000bf06270 */
[----:B--2---:R-:W-:-:S05]  /*00b0*/  IMAD R0, R0, UR6, R3 ;  /* 0x0000000600007c24 */ /* 0x004fca000f8e0203 */
[----:B------:R-:W-:-:S13]  /*00c0*/  ISETP.GE.OR P0, PT, R0, UR8, P0 ;  /* 0x0000000800007c0c */ /* 0x000fda0008706670 */
[----:B------:R-:W-:Y:S05]  /*00d0*/  @P0 EXIT ;  /* 0x000000000000094d */ /* 0x000fea0003800000 */
[----:B------:R-:W-:Y:S01]  /*00e0*/  ISETP.GE.AND P4, PT, R0, RZ, PT ;  /* 0x000000ff0000720c */ /* 0x000fe20003f86270 */
[----:B------:R-:W0:Y:S01]  /*00f0*/  LDCU.64 UR6, c[0x0][0x380] ;  /* 0x00007000ff0677ac */ /* 0x000e220008000a00 */
[C---:B------:R-:W-:Y:S01]  /*0100*/  VIADD R2, R13.reuse, 0xffffffff ;  /* 0xffffffff0d027836 */ /* 0x040fe20000000000 */
[C---:B------:R-:W-:Y:S01]  /*0110*/  VIMNMX R3, PT, PT, R13.reuse, R0, PT ;  /* 0x000000000d037248 */ /* 0x040fe20003fe0100 */
[----:B------:R-:W-:Y:S01]  /*0120*/  IMAD.MOV.U32 R10, RZ, RZ, RZ ;  /* 0x000000ffff0a7224 */ /* 0x000fe200078e00ff */
[----:B------:R-:W-:Y:S01]  /*0130*/  ISETP.LT.OR P4, PT, R13, 0x1, !P4 ;  /* 0x000000010d00780c */ /* 0x000fe20006781670 */
[----:B------:R-:W1:Y:S01]  /*0140*/  LDCU.64 UR4, c[0x0][0x358] ;  /* 0x00006b00ff0477ac */ /* 0x000e620008000a00 */
[----:B------:R-:W-:Y:S01]  /*0150*/  IMAD R7, R2, UR8, RZ ;  /* 0x0000000802077c24 */ /* 0x000fe2000f8e02ff */
[----:B------:R-:W-:Y:S02]  /*0160*/  ISETP.GE.AND P2, PT, R3, 0x1, PT ;  /* 0x000000010300780c */ /* 0x000fe40003f46270 */
[----:B------:R-:W-:-:S02]  /*0170*/  SHF.R.S32.HI R17, RZ, 0x1f, R0 ;  /* 0x0000001fff117819 */ /* 0x000fc40000011400 */
[----:B------:R-:W-:-:S06]  /*0180*/  SHF.R.S32.HI R2, RZ, 0x1f, R7 ;  /* 0x0000001fff027819 */ /* 0x000fcc0000011407 */
[C-C-:B------:R-:W-:Y:S01]  /*0190*/  @!P4 IMAD.IADD R3, R0.reuse, 0x1, R7.reuse ;  /* 0x000000010003c824 */ /* 0x140fe200078e0207 */
[----:B0-----:R-:W-:-:S04]  /*01a0*/  IADD3 R6, P0, P1, R0, UR6, R7 ;  /* 0x0000000600067c10 */ /* 0x001fc8000f91e007 */
[----:B------:R-:W-:Y:S02]  /*01b0*/  @!P4 IADD3 R4, P3, PT, R3, UR6, RZ ;  /* 0x000000060304cc10 */ /* 0x000fe4000ff7e0ff */
[----:B------:R-:W-:Y:S02]  /*01c0*/  IADD3.X R7, PT, PT, R17, UR7, R2, P0, P1 ;  /* 0x0000000711077c10 */ /* 0x000fe400087e2402 */
[----:B------:R-:W-:-:S03]  /*01d0*/  @!P4 LEA.HI.X.SX32 R5, R3, UR7, 0x1, P3 ;  /* 0x000000070305cc11 */ /* 0x000fc600098f0eff */
[----:B-1----:R-:W2:Y:S04]  /*01e0*/  @P2 LDG.E.U8 R10, desc[UR4][R6.64+-0x1] ;  /* 0xffffff04060a2981 */ /* 0x002ea8000c1e1100 */
[----:B------:R0:W2:Y:S01]  /*01f0*/  @!P4 LDG.E.U8 R9, desc[UR4][R4.64] ;  /* 0x000000040409c981 */ /* 0x0000a2000c1e1100 */
[C---:B------:R-:W-:Y:S01]  /*0200*/  VIADD R2, R13.reuse, 0x1 ;  /* 0x000000010d027836 */ /* 0x040fe20000000000 */
[C---:B------:R-:W-:Y:S01]  /*0210*/  LOP3.LUT R3, R13.reuse, R0, RZ, 0xfc, !PT ;  /* 0x000000000d037212 */ /* 0x040fe200078efcff */
[----:B------:R-:W-:Y:S02]  /*0220*/  IMAD R11, R13, UR8, RZ ;  /* 0x000000080d0b7c24 */ /* 0x000fe4000f8e02ff */
[----:B------:R-:W-:Y:S01]  /*0230*/  VIADD R14, R0, 0x1 ;  /* 0x00000001000e7836 */ /* 0x000fe20000000000 */
[----:B------:R-:W-:Y:S01]  /*0240*/  ISETP.GE.AND P1, PT, R2, UR9, PT ;  /* 0x0000000902007c0c */ /* 0x000fe2000bf26270 */
[----:B------:R-:W-:Y:S01]  /*0250*/  VIADD R15, R11, UR8 ;  /* 0x000000080b0f7c36 */ /* 0x000fe20008000000 */
[--C-:B------:R-:W-:Y:S01]  /*0260*/  SHF.R.S32.HI R8, RZ, 0x1f, R11.reuse ;  /* 0x0000001fff087819 */ /* 0x100fe2000001140b */
[----:B------:R-:W-:Y:S01]  /*0270*/  IMAD.MOV.U32 R12, RZ, RZ, RZ ;  /* 0x000000ffff0c7224 */ /* 0x000fe200078e00ff */
[----:B------:R-:W-:Y:S01]  /*0280*/  IADD3 R2, P0, P3, R0, UR6, R11 ;  /* 0x0000000600027c10 */ /* 0x000fe2000fb1e00b */
[----:B------:R-:W-:Y:S01]  /*0290*/  @P2 IMAD.MOV.U32 R12, RZ, RZ, 0x1 ;  /* 0x00000001ff0c2424 */ /* 0x000fe200078e00ff */
[----:B------:R-:W-:-:S02]  /*02a0*/  ISETP.GE.AND P5, PT, R3, RZ, PT ;  /* 0x000000ff0300720c */ /* 0x000fc40003fa6270 */
[----:B------:R-:W-:Y:S01]  /*02b0*/  ISETP.GT.AND P1, PT, R13, -0x2, !P1 ;  /* 0xfffffffe0d00780c */ /* 0x000fe20004f24270 */
[----:B------:R-:W-:Y:S01]  /*02c0*/  @!P4 VIADD R12, R12, 0x1 ;  /* 0x000000010c0cc836 */ /* 0x000fe20000000000 */
[----:B------:R-:W-:Y:S02]  /*02d0*/  IADD3.X R3, PT, PT, R17, UR7, R8, P0, P3 ;  /* 0x0000000711037c10 */ /* 0x000fe400087e6408 */
[C---:B------:R-:W-:Y:S02]  /*02e0*/  ISETP.LT.OR P3, PT, R0.reuse, RZ, !P1 ;  /* 0x000000ff0000720c */ /* 0x040fe40004f61670 */
[--C-:B------:R-:W-:Y:S02]  /*02f0*/  SHF.R.S32.HI R8, RZ, 0x1f, R15.reuse ;  /* 0x0000001fff087819 */ /* 0x100fe4000001140f */
[C---:B0-----:R-:W-:Y:S02]  /*0300*/  IADD3 R4, P0, P6, R0.reuse, UR6, R15 ;  /* 0x0000000600047c10 */ /* 0x041fe4000fe1e00f */
[----:B------:R-:W-:-:S02]  /*0310*/  ISETP.GT.AND P2, PT, R0, UR8, PT ;  /* 0x0000000800007c0c */ /* 0x000fc4000bf44270 */
[----:B------:R-:W-:Y:S01]  /*0320*/  IADD3.X R5, PT, PT, R17, UR7, R8, P0, P6 ;  /* 0x0000000711057c10 */ /* 0x000fe200087ec408 */
[----:B------:R-:W-:Y:S01]  /*0330*/  @P5 IMAD.IADD R8, R0, 0x1, R11 ;  /* 0x0000000100085824 */ /* 0x000fe200078e020b */
[----:B------:R-:W-:Y:S02]  /*0340*/  ISETP.GE.AND P0, PT, R14, UR8, PT ;  /* 0x000000080e007c0c */ /* 0x000fe4000bf06270 */
[----:B------:R-:W-:Y:S02]  /*0350*/  ISETP.GT.AND P2, PT, R0, RZ, !P2 ;  /* 0x000000ff0000720c */ /* 0x000fe40005744270 */
[----:B------:R-:W-:Y:S02]  /*0360*/  @P5 IADD3 R14, P6, PT, R8, UR6, RZ ;  /* 0x00000006080e5c10 */ /* 0x000fe4000ffde0ff */
[----:B------:R-:W-:Y:S01]  /*0370*/  ISETP.GT.AND P0, PT, R0, -0x2, !P0 ;  /* 0xfffffffe0000780c */ /* 0x000fe20004704270 */
[----:B--2---:R-:W-:-:S03]  /*0380*/  @!P4 IMAD.IADD R10, R10, 0x1, R9 ;  /* 0x000000010a0ac824 */ /* 0x004fc600078e0209 */
[----:B------:R-:W-:Y:S01]  /*0390*/  ISETP.LT.OR P4, PT, R13, 0x1, !P0 ;  /* 0x000000010d00780c */ /* 0x000fe20004781670 */
[----:B------:R-:W-:Y:S01]  /*03a0*/  @!P3 IMAD.IADD R9, R0, 0x1, R15 ;  /* 0x000000010009b824 */ /* 0x000fe200078e020f */
[----:B------:R-:W-:-:S04]  /*03b0*/  @P5 LEA.HI.X.SX32 R15, R8, UR7, 0x1, P6 ;  /* 0x00000007080f5c11 */ /* 0x000fc8000b0f0eff */
[C---:B------:R-:W-:Y:S02]  /*03c0*/  @!P3 IADD3 R8, P6, PT, R9.reuse, UR6, RZ ;  /* 0x000000060908bc10 */ /* 0x040fe4000ffde0ff */
[----:B------:R-:W2:Y:S02]  /*03d0*/  @P5 LDG.E.U8 R15, desc[UR4][R14.64] ;  /* 0x000000040e0f5981 */ /* 0x000ea4000c1e1100 */
[----:B------:R-:W-:Y:S02]  /*03e0*/  @!P3 LEA.HI.X.SX32 R9, R9, UR7, 0x1, P6 ;  /* 0x000000070909bc11 */ /* 0x000fe4000b0f0eff */
[C---:B------:R-:W-:Y:S01]  /*03f0*/  ISETP.LT.OR P6, PT, R13.reuse, RZ, !P2 ;  /* 0x000000ff0d00720c */ /* 0x040fe200057c1670 */
[----:B------:R-:W3:Y:S01]  /*0400*/  @!P4 LDG.E.U8 R7, desc[UR4][R6.64+0x1] ;  /* 0x000001040607c981 */ /* 0x000ee2000c1e1100 */
[----:B------:R-:W-:Y:S02]  /*0410*/  PLOP3.LUT P2, PT, P1, P2, PT, 0x80, 0x8 ;  /* 0x000000000008781c */ /* 0x000fe40000f45070 */
[----:B------:R-:W-:Y:S01]  /*0420*/  PLOP3.LUT P1, PT, P1, P0, PT, 0x80, 0x8 ;  /* 0x000000000008781c */ /* 0x000fe20000f21070 */
[----:B------:R-:W4:Y:S01]  /*0430*/  @!P3 LDG.E.U8 R9, desc[UR4][R8.64] ;  /* 0x000000040809b981 */ /* 0x000f22000c1e1100 */
[----:B------:R-:W-:-:S07]  /*0440*/  ISETP.LT.OR P0, PT, R13, RZ, !P0 ;  /* 0x000000ff0d00720c */ /* 0x000fce0004701670 */
[----:B------:R-:W5:Y:S04]  /*0450*/  @!P6 LDG.E.U8 R13, desc[UR4][R2.64+-0x1] ;  /* 0xffffff04020de981 */ /* 0x000f68000c1e1100 */
[----:B------:R-:W4:Y:S04]  /*0460*/  @P2 LDG.E.U8 R19, desc[UR4][R4.64+-0x1] ;  /* 0xffffff0404132981 */ /* 0x000f28000c1e1100 */
[----:B------:R-:W4:Y:S04]  /*0470*/  @!P0 LDG.E.U8 R17, desc[UR4][R2.64+0x1] ;  /* 0x0000010402118981 */ /* 0x000f28000c1e1100 */
[----:B------:R-:W4:Y:S01]  /*0480*/  @P1 LDG.E.U8 R21, desc[UR4][R4.64+0x1] ;  /* 0x0000010404151981 */ /* 0x000f22000c1e1100 */
[----:B------:R-:W-:-:S04]  /*0490*/  @!P4 VIADD R12, R12, 0x1 ;  /* 0x000000010c0cc836 */ /* 0x000fc80000000000 */
[----:B------:R-:W-:-:S04]  /*04a0*/  @!P6 VIADD R12, R12, 0x1 ;  /* 0x000000010c0ce836 */ /* 0x000fc80000000000 */
[----:B------:R-:W-:-:S04]  /*04b0*/  @P5 VIADD R12, R12, 0x1 ;  /* 0x000000010c0c5836 */ /* 0x000fc80000000000 */
[----:B------:R-:W-:-:S04]  /*04c0*/  @!P0 VIADD R12, R12, 0x1 ;  /* 0x000000010c0c8836 */ /* 0x000fc80000000000 */
[----:B------:R-:W-:-:S04]  /*04d0*/  @P2 VIADD R12, R12, 0x1 ;  /* 0x000000010c0c2836 */ /* 0x000fc80000000000 */
[----:B------:R-:W-:-:S04]  /*04e0*/  @!P3 VIADD R12, R12, 0x1 ;  /* 0x000000010c0cb836 */ /* 0x000fc80000000000 */
[----:B------:R-:W-:-:S05]  /*04f0*/  @P1 VIADD R12, R12, 0x1 ;  /* 0x000000010c0c1836 */ /* 0x000fca0000000000 */
[----:B------:R-:W-:Y:S01]  /*0500*/  LOP3.LUT R12, R12, 0xffff, RZ, 0xc0, !PT ;  /* 0x0000ffff0c0c7812 */ /* 0x000fe200078ec0ff */
[----:B---3--:R-:W-:-:S04]  /*0510*/  @!P4 IMAD.IADD R10, R10, 0x1, R7 ;  /* 0x000000010a0ac824 */ /* 0x008fc800078e0207 */
[----:B-----5:R-:W-:-:S04]  /*0520*/  @!P6 IMAD.IADD R10, R10, 0x1, R13 ;  /* 0x000000010a0ae824 */ /* 0x020fc800078e020d */
[----:B--2---:R-:W-:-:S04]  /*0530*/  @P5 IMAD.IADD R10, R10, 0x1, R15 ;  /* 0x000000010a0a5824 */ /* 0x004fc800078e020f */
[----:B----4-:R-:W-:-:S04]  /*0540*/  @!P0 IMAD.IADD R10, R10, 0x1, R17 ;  /* 0x000000010a0a8824 */ /* 0x010fc800078e0211 */
[----:B------:R-:W-:-:S04]  /*0550*/  @P2 IMAD.IADD R10, R10, 0x1, R19 ;  /* 0x000000010a0a2824 */ /* 0x000fc800078e0213 */
[----:B------:R-:W-:-:S04]  /*0560*/  @!P3 IMAD.IADD R10, R10, 0x1, R9 ;  /* 0x000000010a0ab824 */ /* 0x000fc800078e0209 */
[----:B------:R-:W-:-:S05]  /*0570*/  @P1 IMAD.IADD R10, R10, 0x1, R21 ;  /* 0x000000010a0a1824 */ /* 0x000fca00078e0215 */
[----:B------:R-:W-:Y:S02]  /*0580*/  LOP3.LUT R10, R10, 0xffff, RZ, 0xc0, !PT ;  /* 0x0000ffff0a0a7812 */ /* 0x000fe400078ec0ff */
[----:B------:R-:W-:-:S07]  /*0590*/  MOV R6, 0x5b0 ;  /* 0x000005b000067802 */ /* 0x000fce0000000f00 */
[----:B------:R-:W-:Y:S05]  /*05a0*/  CALL.REL.NOINC `($__internal_0_$__cuda_sm20_div_u16) ;  /* 0x0000000000187944 */ /* 0x000fea0003c00000 */
[----:B------:R-:W0:Y:S01]  /*05b0*/  LDCU.64 UR6, c[0x0][0x388] ;  /* 0x00007100ff0677ac */ /* 0x000e220008000a00 */
[----:B------:R-:W-:-:S05]  /*05c0*/  IMAD.IADD R0, R0, 0x1, R11 ;  /* 0x0000000100007824 */ /* 0x000fca00078e020b */
[----:B0-----:R-:W-:-:S04]  /*05d0*/  IADD3 R2, P0, PT, R0, UR6, RZ ;  /* 0x0000000600027c10 */ /* 0x001fc8000ff1e0ff */
[----:B------:R-:W-:-:S05]  /*05e0*/  LEA.HI.X.SX32 R3, R0, UR7, 0x1, P0 ;  /* 0x0000000700037c11 */ /* 0x000fca00080f0eff */
[----:B------:R-:W-:Y:S01]  /*05f0*/  STG.E.U8 desc[UR4][R2.64], R7 ;  /* 0x0000000702007986 */ /* 0x000fe2000c101104 */
[----:B------:R-:W-:Y:S05]  /*0600*/  EXIT ;  /* 0x000000000000794d */ /* 0x000fea0003800000 */
        .weak           $__internal_0_$__cuda_sm20_div_u16
        .type           $__internal_0_$__cuda_sm20_div_u16,@function
        .size           $__internal_0_$__cuda_sm20_div_u16,(.L_x_1 - $__internal_0_$__cuda_sm20_div_u16)
$__internal_0_$__cuda_sm20_div_u16:
[----:B------:R-:W0:Y:S01]  /*0610*/  I2F.U16 R2, R12 ;  /* 0x0000000c00027306 */ /* 0x000e220000101000 */
[----:B------:R-:W-:Y:S01]  /*0620*/  IMAD.MOV.U32 R3, RZ, RZ, 0x4b800000 ;  /* 0x4b800000ff037424 */ /* 0x000fe200078e00ff */
[C---:B0-----:R-:W-:Y:S02]  /*0630*/  FSETP.GEU.AND P1, PT, |R2|.reuse, 1.175494350822287508e-38, PT ;  /* 0x008000000200780b */ /* 0x041fe40003f2e200 */
[----:B------:R-:W-:Y:S02]  /*0640*/  FSETP.GT.AND P0, PT, |R2|, 8.50705917302346158658e+37, PT ;  /* 0x7e8000000200780b */ /* 0x000fe40003f04200 */
[----:B------:R-:W-:-:S04]  /*0650*/  FSEL R3, R3, 1, !P1 ;  /* 0x3f80000003037808 */ /* 0x000fc80004800000 */
[----:B------:R-:W-:Y:S02]  /*0660*/  FSEL R3, R3, 0.25, !P0 ;  /* 0x3e80000003037808 */ /* 0x000fe40004000000 */
[----:B------:R-:W-:-:S03]  /*0670*/  ISETP.NE.U32.AND P0, PT, R12, RZ, PT ;  /* 0x000000ff0c00720c */ /* 0x000fc60003f05070 */
[----:B------:R-:W-:Y:S01]  /*0680*/  FMUL R4, R2, R3 ;  /* 0x0000000302047220 */ /* 0x000fe20000400000 */
[----:B------:R-:W-:-:S04]  /*0690*/  LOP3.LUT R2, R10, 0xffff, RZ, 0xc0, !PT ;  /* 0x0000ffff0a027812 */ /* 0x000fc800078ec0ff */
[----:B------:R-:W-:Y:S01]  /*06a0*/  I2FP.F32.U32.RZ R2, R2 ;  /* 0x0000000200027245 */ /* 0x000fe2000020d000 */
[----:B------:R-:W0:Y:S02]  /*06b0*/  MUFU.RCP R4, R4 ;  /* 0x0000000400047308 */ /* 0x000e240000001000 */
[----:B0-----:R-:W-:-:S04]  /*06c0*/  FMUL R3, R3, R4 ;  /* 0x0000000403037220 */ /* 0x001fc80000400000 */
[----:B------:R-:W-:-:S04]  /*06d0*/  VIADD R3, R3, 0x2 ;  /* 0x0000000203037836 */ /* 0x000fc80000000000 */
[----:B------:R-:W-:Y:S01]  /*06e0*/  FMUL.RZ R5, R2, R3 ;  /* 0x0000000302057220 */ /* 0x000fe2000040c000 */
[----:B------:R-:W-:Y:S02]  /*06f0*/  IMAD.MOV.U32 R2, RZ, RZ, R6 ;  /* 0x000000ffff027224 */ /* 0x000fe400078e0006 */
[----:B------:R-:W-:-:S03]  /*0700*/  IMAD.MOV.U32 R3, RZ, RZ, 0x0 ;  /* 0x00000000ff037424 */ /* 0x000fc600078e00ff */
[----:B------:R-:W0:Y:S02]  /*0710*/  F2I.U32.TRUNC.NTZ R5, R5 ;  /* 0x0000000500057305 */ /* 0x000e24000020f000 */
[----:B0-----:R-:W-:Y:S01]  /*0720*/  LOP3.LUT R7, R5, 0xffff, RZ, 0xc0, !PT ;  /* 0x0000ffff05077812 */ /* 0x001fe200078ec0ff */
[----:B------:R-:W-:Y:S01]  /*0730*/  @!P0 IMAD.MOV.U32 R7, RZ, RZ, -0x1 ;  /* 0xffffffffff078424 */ /* 0x000fe200078e00ff */
[----:B------:R-:W-:Y:S06]  /*0740*/  RET.REL.NODEC R2 `(_Z10blurKernelPhS_ii) ;  /* 0xfffffff8022c7950 */ /* 0x000fec0003c3ffff */
.L_x_0:
[----:B------:R-:W-:-:S00]  /*0750*/  BRA `(.L_x_0) ;  /* 0xfffffffc00fc7947 */ /* 0x000fc0000383ffff */
[----:B------:R-:W-:-:S00]  /*0760*/  NOP ;  /* 0x0000000000007918 */ /* 0x000fc00000000000 */
        /* <DEDUP_REMOVED lines=9> */
.L_x_1:


//--------------------- .nv.shared.reserved.0     --------------------------
	.section	.nv.shared.reserved.0,"aw",@nobits
	.weak		__nv_reservedSMEM_offset_0_alias
	.size		__nv_reservedSMEM_offset_0_alias, 0, 64
	.other		__nv_reservedSMEM_offset_0_alias,@"STO_CUDA_RESERVED_SHARED STV_DEFAULT"
__nv_reservedSMEM_offset_0_alias:
	.zero		0
	.zero		64


//--------------------- .nv.constant0._Z10blurKernelPhS_ii --------------------------
	.section	.nv.constant0._Z10blurKernelPhS_ii,"a",@progbits
	.sectionflags	@""
	.align	4
.nv.constant0._Z10blurKernelPhS_ii:
	.zero		920


//--------------------- SYMBOLS --------------------------

	.type		.nv.reservedSmem.offset0,@object
	.size		.nv.reservedSmem.offset0,0x4
